	.headerflags	@"EF_CUDA_TEXMODE_UNIFIED EF_CUDA_64BIT_ADDRESS EF_CUDA_ACCELERATORS EF_CUDA_SM90 EF_CUDA_VIRTUAL_SM(EF_CUDA_SM90)"
	.elftype	@"ET_EXEC"


//--------------------- .nv.info                  --------------------------
	.section	.nv.info,"",@"SHT_CUDA_INFO"
	.align	4


	//----- nvinfo : EIATTR_REGCOUNT
	.align		4
        /*0000*/ 	.byte	0x04, 0x2f
        /*0002*/ 	.short	(.L_1 - .L_0)
	.align		4
.L_0:
        /*0004*/ 	.word	index@(triton_red_fused_mean_12)
        /*0008*/ 	.word	0x0000001f


	//----- nvinfo : EIATTR_MIN_STACK_SIZE
	.align		4
.L_1:
        /*000c*/ 	.byte	0x04, 0x12
        /*000e*/ 	.short	(.L_3 - .L_2)
	.align		4
.L_2:
        /*0010*/ 	.word	index@(triton_red_fused_mean_12)
        /*0014*/ 	.word	0x00000000


	//----- nvinfo : EIATTR_FRAME_SIZE
	.align		4
.L_3:
        /*0018*/ 	.byte	0x04, 0x11
        /*001a*/ 	.short	(.L_5 - .L_4)
	.align		4
.L_4:
        /*001c*/ 	.word	index@(triton_red_fused_mean_12)
        /*0020*/ 	.word	0x00000000


	//----- nvinfo : EIATTR_MIN_STACK_SIZE
	.align		4
.L_5:
        /*0024*/ 	.byte	0x04, 0x12
        /*0026*/ 	.short	(.L_7 - .L_6)
	.align		4
.L_6:
        /*0028*/ 	.word	index@(triton_red_fused_mean_12)
        /*002c*/ 	.word	0x00000000
.L_7:


//--------------------- .nv.info.triton_red_fused_mean_12 --------------------------
	.section	.nv.info.triton_red_fused_mean_12,"",@"SHT_CUDA_INFO"
	.sectionflags	@""
	.align	4


	//----- nvinfo : EIATTR_CUDA_API_VERSION
	.align		4
        /*0000*/ 	.byte	0x04, 0x37
        /*0002*/ 	.short	(.L_9 - .L_8)
.L_8:
        /*0004*/ 	.word	0x0000007c


	//----- nvinfo : EIATTR_KPARAM_INFO
	.align		4
.L_9:
        /*0008*/ 	.byte	0x04, 0x17
        /*000a*/ 	.short	(.L_11 - .L_10)
.L_10:
        /*000c*/ 	.word	0x00000000
        /*0010*/ 	.short	0x0003
        /*0012*/ 	.short	0x0014
        /*0014*/ 	.byte	0x00, 0xf0, 0x11, 0x00


	//----- nvinfo : EIATTR_KPARAM_INFO
	.align		4
.L_11:
        /*0018*/ 	.byte	0x04, 0x17
        /*001a*/ 	.short	(.L_13 - .L_12)
.L_12:
        /*001c*/ 	.word	0x00000000
        /*0020*/ 	.short	0x0002
        /*0022*/ 	.short	0x0010
        /*0024*/ 	.byte	0x00, 0xf0, 0x11, 0x00


	//----- nvinfo : EIATTR_KPARAM_INFO
	.align		4
.L_13:
        /*0028*/ 	.byte	0x04, 0x17
        /*002a*/ 	.short	(.L_15 - .L_14)
.L_14:
        /*002c*/ 	.word	0x00000000
        /*0030*/ 	.short	0x0001
        /*0032*/ 	.short	0x0008
        /*0034*/ 	.byte	0x00, 0xf4, 0x21, 0x00


	//----- nvinfo : EIATTR_KPARAM_INFO
	.align		4
.L_15:
        /*0038*/ 	.byte	0x04, 0x17
        /*003a*/ 	.short	(.L_17 - .L_16)
.L_16:
        /*003c*/ 	.word	0x00000000
        /*0040*/ 	.short	0x0000
        /*0042*/ 	.short	0x0000
        /*0044*/ 	.byte	0x00, 0xf4, 0x21, 0x00


	//----- nvinfo : EIATTR_SPARSE_MMA_MASK
	.align		4
.L_17:
        /*0048*/ 	.byte	0x03, 0x50
        /*004a*/ 	.short	0x0000


	//----- nvinfo : EIATTR_MAXREG_COUNT
	.align		4
        /*004c*/ 	.byte	0x03, 0x1b
        /*004e*/ 	.short	0x00ff


	//----- nvinfo : EIATTR_COOP_GROUP_MASK_REGIDS
	.align		4
        /*0050*/ 	.byte	0x04, 0x29
        /*0052*/ 	.short	(.L_19 - .L_18)


	//   ....[0]....
.L_18:
        /*0054*/ 	.word	0xffffffff


	//   ....[1]....
        /*0058*/ 	.word	0xffffffff


	//   ....[2]....
        /*005c*/ 	.word	0xffffffff


	//   ....[3]....
        /*0060*/ 	.word	0xffffffff


	//   ....[4]....
        /*0064*/ 	.word	0xffffffff


	//   ....[5]....
        /*0068*/ 	.word	0xffffffff


	//   ....[6]....
        /*006c*/ 	.word	0xffffffff


	//   ....[7]....
        /*0070*/ 	.word	0xffffffff


	//----- nvinfo : EIATTR_COOP_GROUP_INSTR_OFFSETS
	.align		4
.L_19:
        /*0074*/ 	.byte	0x04, 0x28
        /*0076*/ 	.short	(.L_21 - .L_20)


	//   ....[0]....
.L_20:
        /*0078*/ 	.word	0x00000890


	//   ....[1]....
        /*007c*/ 	.word	0x000008d0


	//   ....[2]....
        /*0080*/ 	.word	0x00000900


	//   ....[3]....
        /*0084*/ 	.word	0x00000930


	//   ....[4]....
        /*0088*/ 	.word	0x00000a40


	//   ....[5]....
        /*008c*/ 	.word	0x00000a50


	//   ....[6]....
        /*0090*/ 	.word	0x00000a80


	//   ....[7]....
        /*0094*/ 	.word	0x00000a90


	//----- nvinfo : EIATTR_EXIT_INSTR_OFFSETS
	.align		4
.L_21:
        /*0098*/ 	.byte	0x04, 0x1c
        /*009a*/ 	.short	(.L_23 - .L_22)


	//   ....[0]....
.L_22:
        /*009c*/ 	.word	0x00000bb0


	//   ....[1]....
        /*00a0*/ 	.word	0x00000c00


	//----- nvinfo : EIATTR_REQNTID
	.align		4
.L_23:
        /*00a4*/ 	.byte	0x04, 0x10
        /*00a6*/ 	.short	(.L_25 - .L_24)
.L_24:
        /*00a8*/ 	.word	0x00000080
        /*00ac*/ 	.word	0x00000001
        /*00b0*/ 	.word	0x00000001


	//----- nvinfo : EIATTR_CRS_STACK_SIZE
	.align		4
.L_25:
        /*00b4*/ 	.byte	0x04, 0x1e
        /*00b6*/ 	.short	(.L_27 - .L_26)
.L_26:
        /*00b8*/ 	.word	0x00000000


	//----- nvinfo : EIATTR_CBANK_PARAM_SIZE
	.align		4
.L_27:
        /*00bc*/ 	.byte	0x03, 0x19
        /*00be*/ 	.short	0x0018


	//----- nvinfo : EIATTR_PARAM_CBANK
	.align		4
        /*00c0*/ 	.byte	0x04, 0x0a
        /*00c2*/ 	.short	(.L_29 - .L_28)
	.align		4
.L_28:
        /*00c4*/ 	.word	index@(.nv.constant0.triton_red_fused_mean_12)
        /*00c8*/ 	.short	0x0210
        /*00ca*/ 	.short	0x0018


	//----- nvinfo : EIATTR_SW_WAR
	.align		4
.L_29:
        /*00cc*/ 	.byte	0x04, 0x36
        /*00ce*/ 	.short	(.L_31 - .L_30)
.L_30:
        /*00d0*/ 	.word	0x00000008
.L_31:


//--------------------- .nv.callgraph             --------------------------
	.section	.nv.callgraph,"",@"SHT_CUDA_CALLGRAPH"
	.align	4
	.sectionentsize	8
	.align		4
        /*0000*/ 	.word	0x00000000
	.align		4
        /*0004*/ 	.word	0xffffffff
	.align		4
        /*0008*/ 	.word	0x00000000
	.align		4
        /*000c*/ 	.word	0xfffffffe
	.align		4
        /*0010*/ 	.word	0x00000000
	.align		4
        /*0014*/ 	.word	0xfffffffd
	.align		4
        /*0018*/ 	.word	0x00000000
	.align		4
        /*001c*/ 	.word	0xfffffffc


//--------------------- .text.triton_red_fused_mean_12 --------------------------
	.section	.text.triton_red_fused_mean_12,"ax",@progbits
	.sectionflags	@"SHF_BARRIERS=1"
	.align	128
        .global         triton_red_fused_mean_12
        .type           triton_red_fused_mean_12,@function
        .size           triton_red_fused_mean_12,(.L_x_4 - triton_red_fused_mean_12)
        .other          triton_red_fused_mean_12,@"STO_CUDA_ENTRY STV_DEFAULT"
triton_red_fused_mean_12:
.text.triton_red_fused_mean_12:
[----:B------:R-:W0:Y:S02]  /*0000*/  LDC R1, c[0x0][0x28] ;  /* 0x00000a00ff017b82 */ /* 0x000e240000000800 */
[----:B------:R-:W1:Y:S01]  /*0010*/  S2R R2, SR_CTAID.X ;  /* 0x0000000000027919 */ /* 0x000e620000002500 */
[----:B------:R-:W-:Y:S01]  /*0020*/  ULDC.64 UR6, c[0x0][0x208] ;  /* 0x0000820000067ab9 */ /* 0x000fe20000000a00 */
[----:B------:R-:W-:Y:S01]  /*0030*/  BSSY B0, `(.L_x_0) ;  /* 0x0000084000007945 */ /* 0x000fe20003800000 */
[----:B------:R-:W2:Y:S01]  /*0040*/  S2R R0, SR_TID.X ;  /* 0x0000000000007919 */ /* 0x000ea20000002100 */
[----:B-1----:R-:W-:Y:S02]  /*0050*/  SHF.L.U32 R24, R2, 0x6, RZ ;  /* 0x0000000602187819 */ /* 0x002fe400000006ff */
[----:B------:R-:W-:Y:S02]  /*0060*/  SHF.R.S32.HI R5, RZ, 0x19, R2 ;  /* 0x00000019ff057819 */ /* 0x000fe40000011402 */
[----:B--2---:R-:W-:Y:S02]  /*0070*/  SHF.L.U32 R3, R0, 0x2, RZ ;  /* 0x0000000200037819 */ /* 0x004fe400000006ff */
[----:B------:R-:W-:-:S02]  /*0080*/  SGXT R5, R5, 0x1 ;  /* 0x000000010505781a */ /* 0x000fc40000000200 */
[----:B------:R-:W-:Y:S02]  /*0090*/  LOP3.LUT R4, R24, 0x3c, R3, 0xf8, !PT ;  /* 0x0000003c18047812 */ /* 0x000fe400078ef803 */
[----:B------:R-:W-:Y:S02]  /*00a0*/  LOP3.LUT R2, R3, 0x3c, RZ, 0xc0, !PT ;  /* 0x0000003c03027812 */ /* 0x000fe400078ec0ff */
[----:B------:R-:W-:Y:S02]  /*00b0*/  ISETP.GT.AND P0, PT, R4, 0x1ff, PT ;  /* 0x000001ff0400780c */ /* 0x000fe40003f04270 */
[----:B------:R-:W-:-:S11]  /*00c0*/  LEA.HI R5, R5, R4, RZ, 0x6 ;  /* 0x0000000405057211 */ /* 0x000fd600078f30ff */
[----:B------:R-:W-:Y:S05]  /*00d0*/  @P0 BRA `(.L_x_1) ;  /* 0x0000000400dc0947 */ /* 0x000fea0003800000 */
[----:B------:R-:W1:Y:S01]  /*00e0*/  LDC.64 R22, c[0x0][0x210] ;  /* 0x00008400ff167b82 */ /* 0x000e620000000a00 */
[----:B------:R-:W-:Y:S02]  /*00f0*/  SHF.R.U32.HI R5, RZ, 0x6, R5 ;  /* 0x00000006ff057819 */ /* 0x000fe40000011605 */
[----:B------:R-:W-:-:S03]  /*0100*/  SHF.R.U32.HI R4, RZ, 0x4, R0 ;  /* 0x00000004ff047819 */ /* 0x000fc60000011600 */
[----:B------:R-:W-:Y:S01]  /*0110*/  IMAD R5, R5, 0x1fc0, R24 ;  /* 0x00001fc005057824 */ /* 0x000fe200078e0218 */
[----:B------:R-:W-:-:S04]  /*0120*/  SGXT.U32 R4, R4, 0x3 ;  /* 0x000000030404781a */ /* 0x000fc80000000000 */
[----:B------:R-:W-:-:S04]  /*0130*/  LEA R5, R4, R5, 0x6 ;  /* 0x0000000504057211 */ /* 0x000fc800078e30ff */
[----:B------:R-:W-:-:S04]  /*0140*/  IADD3 R20, R2, R5, RZ ;  /* 0x0000000502147210 */ /* 0x000fc80007ffe0ff */
[----:B------:R-:W-:Y:S02]  /*0150*/  IADD3 R17, R20, 0x200, RZ ;  /* 0x0000020014117810 */ /* 0x000fe40007ffe0ff */
[----:B------:R-:W-:Y:S01]  /*0160*/  IADD3 R13, R20, 0x400, RZ ;  /* 0x00000400140d7810 */ /* 0x000fe20007ffe0ff */
[----:B-1----:R-:W-:-:S04]  /*0170*/  IMAD.WIDE R8, R20, 0x4, R22 ;  /* 0x0000000414087825 */ /* 0x002fc800078e0216 */
[--C-:B------:R-:W-:Y:S02]  /*0180*/  IMAD.WIDE R16, R17, 0x4, R22.reuse ;  /* 0x0000000411107825 */ /* 0x100fe400078e0216 */
[----:B------:R-:W2:Y:S02]  /*0190*/  LDG.E.EF.128 R8, desc[UR6][R8.64] ;  /* 0x0000000608087981 */ /* 0x000ea4000c0e1d00 */
[----:B------:R-:W-:Y:S02]  /*01a0*/  IMAD.WIDE R12, R13, 0x4, R22 ;  /* 0x000000040d0c7825 */ /* 0x000fe400078e0216 */
[----:B------:R-:W3:Y:S04]  /*01b0*/  LDG.E.EF.128 R16, desc[UR6][R16.64] ;  /* 0x0000000610107981 */ /* 0x000ee8000c0e1d00 */
[----:B------:R-:W4:Y:S01]  /*01c0*/  LDG.E.EF.128 R12, desc[UR6][R12.64] ;  /* 0x000000060c0c7981 */ /* 0x000f22000c0e1d00 */
[----:B------:R-:W-:-:S05]  /*01d0*/  IADD3 R5, R20, 0x600, RZ ;  /* 0x0000060014057810 */ /* 0x000fca0007ffe0ff */
[----:B------:R-:W-:-:S06]  /*01e0*/  IMAD.WIDE R4, R5, 0x4, R22 ;  /* 0x0000000405047825 */ /* 0x000fcc00078e0216 */
[----:B------:R-:W5:Y:S01]  /*01f0*/  LDG.E.EF.128 R4, desc[UR6][R4.64] ;  /* 0x0000000604047981 */ /* 0x000f62000c0e1d00 */
[----:B--2---:R-:W-:Y:S01]  /*0200*/  FADD R26, RZ, R11 ;  /* 0x0000000bff1a7221 */ /* 0x004fe20000000000 */
[----:B------:R-:W-:Y:S01]  /*0210*/  FADD R28, RZ, R9 ;  /* 0x00000009ff1c7221 */ /* 0x000fe20000000000 */
[----:B------:R-:W-:Y:S01]  /*0220*/  IADD3 R9, R20, 0x800, RZ ;  /* 0x0000080014097810 */ /* 0x000fe20007ffe0ff */
[----:B------:R-:W-:Y:S01]  /*0230*/  FADD R11, RZ, R10 ;  /* 0x0000000aff0b7221 */ /* 0x000fe20000000000 */
[----:B---3--:R-:W-:Y:S01]  /*0240*/  FADD R26, R26, R19 ;  /* 0x000000131a1a7221 */ /* 0x008fe20000000000 */
[----:B------:R-:W-:Y:S01]  /*0250*/  FADD R28, R28, R17 ;  /* 0x000000111c1c7221 */ /* 0x000fe20000000000 */
[----:B------:R-:W-:Y:S01]  /*0260*/  FADD R25, RZ, R8 ;  /* 0x00000008ff197221 */ /* 0x000fe20000000000 */
[----:B------:R-:W-:Y:S01]  /*0270*/  IADD3 R17, R20, 0xa00, RZ ;  /* 0x00000a0014117810 */ /* 0x000fe20007ffe0ff */
[----:B------:R-:W-:Y:S01]  /*0280*/  FADD R11, R11, R18 ;  /* 0x000000120b0b7221 */ /* 0x000fe20000000000 */
[----:B------:R-:W-:-:S04]  /*0290*/  IMAD.WIDE R8, R9, 0x4, R22 ;  /* 0x0000000409087825 */ /* 0x000fc800078e0216 */
[----:B----4-:R-:W-:Y:S01]  /*02a0*/  FADD R26, R26, R15 ;  /* 0x0000000f1a1a7221 */ /* 0x010fe20000000000 */
[----:B------:R-:W-:Y:S01]  /*02b0*/  FADD R25, R25, R16 ;  /* 0x0000001019197221 */ /* 0x000fe20000000000 */
[----:B------:R-:W-:Y:S01]  /*02c0*/  IADD3 R15, R20, 0xc00, RZ ;  /* 0x00000c00140f7810 */ /* 0x000fe20007ffe0ff */
[----:B------:R-:W-:-:S04]  /*02d0*/  IMAD.WIDE R16, R17, 0x4, R22 ;  /* 0x0000000411107825 */ /* 0x000fc800078e0216 */
[----:B------:R-:W-:Y:S01]  /*02e0*/  FADD R21, R11, R14 ;  /* 0x0000000e0b157221 */ /* 0x000fe20000000000 */
[----:B------:R-:W-:Y:S01]  /*02f0*/  FADD R28, R28, R13 ;  /* 0x0000000d1c1c7221 */ /* 0x000fe20000000000 */
[----:B------:R-:W2:Y:S01]  /*0300*/  LDG.E.EF.128 R8, desc[UR6][R8.64] ;  /* 0x0000000608087981 */ /* 0x000ea2000c0e1d00 */
[----:B------:R-:W-:Y:S01]  /*0310*/  FADD R25, R25, R12 ;  /* 0x0000000c19197221 */ /* 0x000fe20000000000 */
[----:B------:R-:W-:Y:S02]  /*0320*/  IMAD.WIDE R12, R15, 0x4, R22 ;  /* 0x000000040f0c7825 */ /* 0x000fe400078e0216 */
[----:B------:R-:W3:Y:S02]  /*0330*/  LDG.E.EF.128 R16, desc[UR6][R16.64] ;  /* 0x0000000610107981 */ /* 0x000ee4000c0e1d00 */
[----:B-----5:R-:W-:Y:S01]  /*0340*/  FADD R26, R26, R7 ;  /* 0x000000071a1a7221 */ /* 0x020fe20000000000 */
[----:B------:R-:W-:Y:S01]  /*0350*/  FADD R21, R21, R6 ;  /* 0x0000000615157221 */ /* 0x000fe20000000000 */
[----:B------:R-:W4:Y:S01]  /*0360*/  LDG.E.EF.128 R12, desc[UR6][R12.64] ;  /* 0x000000060c0c7981 */ /* 0x000f22000c0e1d00 */
[----:B------:R-:W-:Y:S01]  /*0370*/  IADD3 R7, R20, 0xe00, RZ ;  /* 0x00000e0014077810 */ /* 0x000fe20007ffe0ff */
[----:B------:R-:W-:Y:S01]  /*0380*/  FADD R28, R28, R5 ;  /* 0x000000051c1c7221 */ /* 0x000fe20000000000 */
[----:B------:R-:W-:-:S03]  /*0390*/  FADD R25, R25, R4 ;  /* 0x0000000419197221 */ /* 0x000fc60000000000 */
[----:B------:R-:W-:-:S06]  /*03a0*/  IMAD.WIDE R6, R7, 0x4, R22 ;  /* 0x0000000407067825 */ /* 0x000fcc00078e0216 */
[----:B------:R-:W5:Y:S01]  /*03b0*/  LDG.E.EF.128 R4, desc[UR6][R6.64] ;  /* 0x0000000606047981 */ /* 0x000f62000c0e1d00 */
[----:B--2---:R-:W-:Y:S01]  /*03c0*/  FADD R26, R26, R11 ;  /* 0x0000000b1a1a7221 */ /* 0x004fe20000000000 */
[----:B------:R-:W-:Y:S01]  /*03d0*/  FADD R28, R28, R9 ;  /* 0x000000091c1c7221 */ /* 0x000fe20000000000 */
[----:B------:R-:W-:Y:S01]  /*03e0*/  IADD3 R9, R20, 0x1000, RZ ;  /* 0x0000100014097810 */ /* 0x000fe20007ffe0ff */
[----:B------:R-:W-:Y:S01]  /*03f0*/  FADD R25, R25, R8 ;  /* 0x0000000819197221 */ /* 0x000fe20000000000 */
[----:B---3--:R-:W-:Y:S01]  /*0400*/  FADD R26, R26, R19 ;  /* 0x000000131a1a7221 */ /* 0x008fe20000000000 */
[----:B------:R-:W-:Y:S01]  /*0410*/  FADD R28, R28, R17 ;  /* 0x000000111c1c7221 */ /* 0x000fe20000000000 */
[----:B------:R-:W-:Y:S01]  /*0420*/  IADD3 R17, R20, 0x1200, RZ ;  /* 0x0000120014117810 */ /* 0x000fe20007ffe0ff */
        /* <DEDUP_REMOVED lines=9> */
[----:B------:R-:W-:-:S04]  /*04c0*/  IMAD.WIDE R12, R15, 0x4, R22 ;  /* 0x000000040f0c7825 */ /* 0x000fc800078e0216 */
[----:B------:R-:W-:Y:S02]  /*04d0*/  FADD R21, R21, R18 ;  /* 0x0000001215157221 */ /* 0x000fe40000000000 */
[----:B------:R-:W3:Y:S02]  /*04e0*/  LDG.E.EF.128 R16, desc[UR6][R16.64] ;  /* 0x0000000610107981 */ /* 0x000ee4000c0e1d00 */
[----:B------:R-:W-:Y:S02]  /*04f0*/  FADD R21, R21, R14 ;  /* 0x0000000e15157221 */ /* 0x000fe40000000000 */
[----:B------:R-:W4:Y:S01]  /*0500*/  LDG.E.EF.128 R12, desc[UR6][R12.64] ;  /* 0x000000060c0c7981 */ /* 0x000f22000c0e1d00 */
[----:B-----5:R-:W-:Y:S01]  /*0510*/  FADD R26, R26, R7 ;  /* 0x000000071a1a7221 */ /* 0x020fe20000000000 */
[----:B------:R-:W-:Y:S01]  /*0520*/  IADD3 R7, R20, 0x1600, RZ ;  /* 0x0000160014077810 */ /* 0x000fe20007ffe0ff */
[----:B------:R-:W-:-:S04]  /*0530*/  FADD R21, R21, R6 ;  /* 0x0000000615157221 */ /* 0x000fc80000000000 */
[----:B------:R-:W-:-:S04]  /*0540*/  IMAD.WIDE R6, R7, 0x4, R22 ;  /* 0x0000000407067825 */ /* 0x000fc800078e0216 */
[----:B------:R-:W-:Y:S01]  /*0550*/  FADD R28, R28, R5 ;  /* 0x000000051c1c7221 */ /* 0x000fe20000000000 */
[----:B------:R-:W-:Y:S02]  /*0560*/  FADD R25, R25, R4 ;  /* 0x0000000419197221 */ /* 0x000fe40000000000 */
[----:B------:R-:W5:Y:S01]  /*0570*/  LDG.E.EF.128 R4, desc[UR6][R6.64] ;  /* 0x0000000606047981 */ /* 0x000f62000c0e1d00 */
[----:B--2---:R-:W-:Y:S01]  /*0580*/  FADD R26, R26, R11 ;  /* 0x0000000b1a1a7221 */ /* 0x004fe20000000000 */
[----:B------:R-:W-:Y:S01]  /*0590*/  FADD R28, R28, R9 ;  /* 0x000000091c1c7221 */ /* 0x000fe20000000000 */
[----:B------:R-:W-:Y:S01]  /*05a0*/  FADD R21, R21, R10 ;  /* 0x0000000a15157221 */ /* 0x000fe20000000000 */
[----:B------:R-:W-:Y:S01]  /*05b0*/  IADD3 R9, R20, 0x1800, RZ ;  /* 0x0000180014097810 */ /* 0x000fe20007ffe0ff */
[----:B---3--:R-:W-:Y:S01]  /*05c0*/  FADD R26, R26, R19 ;  /* 0x000000131a1a7221 */ /* 0x008fe20000000000 */
[----:B------:R-:W-:Y:S01]  /*05d0*/  FADD R10, R28, R17 ;  /* 0x000000111c0a7221 */ /* 0x000fe20000000000 */
[----:B------:R-:W-:Y:S01]  /*05e0*/  FADD R25, R25, R8 ;  /* 0x0000000819197221 */ /* 0x000fe20000000000 */
[----:B------:R-:W-:Y:S01]  /*05f0*/  FADD R21, R21, R18 ;  /* 0x0000001215157221 */ /* 0x000fe20000000000 */
[----:B----4-:R-:W-:Y:S01]  /*0600*/  FADD R28, R26, R15 ;  /* 0x0000000f1a1c7221 */ /* 0x010fe20000000000 */
[----:B------:R-:W-:Y:S01]  /*0610*/  IADD3 R15, R20, 0x1a00, RZ ;  /* 0x00001a00140f7810 */ /* 0x000fe20007ffe0ff */
[----:B------:R-:W-:-:S04]  /*0620*/  IMAD.WIDE R8, R9, 0x4, R22 ;  /* 0x0000000409087825 */ /* 0x000fc800078e0216 */
[----:B------:R-:W-:Y:S01]  /*0630*/  FADD R21, R21, R14 ;  /* 0x0000000e15157221 */ /* 0x000fe20000000000 */
[----:B------:R-:W-:Y:S01]  /*0640*/  IADD3 R17, R20, 0x1c00, RZ ;  /* 0x00001c0014117810 */ /* 0x000fe20007ffe0ff */
[----:B------:R-:W-:Y:S01]  /*0650*/  FADD R25, R25, R16 ;  /* 0x0000001019197221 */ /* 0x000fe20000000000 */
[----:B------:R-:W-:-:S04]  /*0660*/  IMAD.WIDE R14, R15, 0x4, R22 ;  /* 0x000000040f0e7825 */ /* 0x000fc800078e0216 */
[----:B------:R-:W-:Y:S01]  /*0670*/  FADD R26, R10, R13 ;  /* 0x0000000d0a1a7221 */ /* 0x000fe20000000000 */
[----:B------:R-:W-:Y:S01]  /*0680*/  IADD3 R19, R20, 0x1e00, RZ ;  /* 0x00001e0014137810 */ /* 0x000fe20007ffe0ff */
[----:B------:R-:W2:Y:S01]  /*0690*/  LDG.E.EF.128 R8, desc[UR6][R8.64] ;  /* 0x0000000608087981 */ /* 0x000ea2000c0e1d00 */
[----:B------:R-:W-:-:S04]  /*06a0*/  IMAD.WIDE R16, R17, 0x4, R22 ;  /* 0x0000000411107825 */ /* 0x000fc800078e0216 */
[----:B------:R-:W-:Y:S02]  /*06b0*/  FADD R25, R25, R12 ;  /* 0x0000000c19197221 */ /* 0x000fe40000000000 */
[----:B------:R-:W3:Y:S01]  /*06c0*/  LDG.E.EF.128 R12, desc[UR6][R14.64] ;  /* 0x000000060e0c7981 */ /* 0x000ee2000c0e1d00 */
[----:B------:R-:W-:-:S04]  /*06d0*/  IMAD.WIDE R22, R19, 0x4, R22 ;  /* 0x0000000413167825 */ /* 0x000fc800078e0216 */
[----:B-----5:R-:W-:Y:S01]  /*06e0*/  FADD R28, R28, R7 ;  /* 0x000000071c1c7221 */ /* 0x020fe20000000000 */
[----:B------:R-:W4:Y:S01]  /*06f0*/  LDG.E.EF.128 R16, desc[UR6][R16.64] ;  /* 0x0000000610107981 */ /* 0x000f22000c0e1d00 */
[----:B------:R-:W-:-:S03]  /*0700*/  FADD R7, R21, R6 ;  /* 0x0000000615077221 */ /* 0x000fc60000000000 */
[----:B------:R-:W5:Y:S01]  /*0710*/  LDG.E.EF.128 R20, desc[UR6][R22.64] ;  /* 0x0000000616147981 */ /* 0x000f62000c0e1d00 */
[----:B------:R-:W-:Y:S01]  /*0720*/  FADD R26, R26, R5 ;  /* 0x000000051a1a7221 */ /* 0x000fe20000000000 */
[----:B------:R-:W-:Y:S01]  /*0730*/  FADD R25, R25, R4 ;  /* 0x0000000419197221 */ /* 0x000fe20000000000 */
[----:B--2---:R-:W-:Y:S01]  /*0740*/  FADD R28, R28, R11 ;  /* 0x0000000b1c1c7221 */ /* 0x004fe20000000000 */
[----:B------:R-:W-:Y:S01]  /*0750*/  FADD R7, R7, R10 ;  /* 0x0000000a07077221 */ /* 0x000fe20000000000 */
[----:B------:R-:W-:Y:S01]  /*0760*/  FADD R26, R26, R9 ;  /* 0x000000091a1a7221 */ /* 0x000fe20000000000 */
[----:B------:R-:W-:Y:S01]  /*0770*/  FADD R25, R25, R8 ;  /* 0x0000000819197221 */ /* 0x000fe20000000000 */
[----:B---3--:R-:W-:Y:S01]  /*0780*/  FADD R28, R28, R15 ;  /* 0x0000000f1c1c7221 */ /* 0x008fe20000000000 */
[----:B------:R-:W-:Y:S01]  /*0790*/  FADD R7, R7, R14 ;  /* 0x0000000e07077221 */ /* 0x000fe20000000000 */
[----:B------:R-:W-:Y:S01]  /*07a0*/  FADD R26, R26, R13 ;  /* 0x0000000d1a1a7221 */ /* 0x000fe20000000000 */
[----:B------:R-:W-:Y:S01]  /*07b0*/  FADD R25, R25, R12 ;  /* 0x0000000c19197221 */ /* 0x000fe20000000000 */
[----:B----4-:R-:W-:Y:S01]  /*07c0*/  FADD R28, R28, R19 ;  /* 0x000000131c1c7221 */ /* 0x010fe20000000000 */
[----:B------:R-:W-:Y:S01]  /*07d0*/  FADD R7, R7, R18 ;  /* 0x0000001207077221 */ /* 0x000fe20000000000 */
[----:B------:R-:W-:Y:S01]  /*07e0*/  FADD R26, R26, R17 ;  /* 0x000000111a1a7221 */ /* 0x000fe20000000000 */
[----:B------:R-:W-:Y:S01]  /*07f0*/  FADD R25, R25, R16 ;  /* 0x0000001019197221 */ /* 0x000fe20000000000 */
[----:B-----5:R-:W-:Y:S01]  /*0800*/  FADD R23, R23, R28 ;  /* 0x0000001c17177221 */ /* 0x020fe20000000000 */
[----:B------:R-:W-:Y:S01]  /*0810*/  FADD R22, R22, R7 ;  /* 0x0000000716167221 */ /* 0x000fe20000000000 */
[----:B------:R-:W-:Y:S01]  /*0820*/  FADD R21, R21, R26 ;  /* 0x0000001a15157221 */ /* 0x000fe20000000000 */
[----:B------:R-:W-:Y:S01]  /*0830*/  FADD R20, R20, R25 ;  /* 0x0000001914147221 */ /* 0x000fe20000000000 */
[----:B------:R-:W-:Y:S06]  /*0840*/  BRA `(.L_x_2) ;  /* 0x0000000000087947 */ /* 0x000fec0003800000 */
.L_x_1:
[----:B------:R-:W-:Y:S02]  /*0850*/  CS2R R20, SRZ ;  /* 0x0000000000147805 */ /* 0x000fe4000001ff00 */
[----:B------:R-:W-:-:S07]  /*0860*/  CS2R R22, SRZ ;  /* 0x0000000000167805 */ /* 0x000fce000001ff00 */
.L_x_2:
[----:B------:R-:W-:Y:S05]  /*0870*/  BSYNC B0 ;  /* 0x0000000000007941 */ /* 0x000fea0003800000 */
.L_x_0:
[----:B------:R-:W1:Y:S01]  /*0880*/  S2UR UR5, SR_CgaCtaId ;  /* 0x00000000000579c3 */ /* 0x000e620000008800 */
[----:B------:R-:W2:Y:S01]  /*0890*/  SHFL.BFLY PT, R5, R20, 0x10, 0x1f ;  /* 0x0e001f0014057f89 */ /* 0x000ea200000e0000 */
[----:B------:R-:W-:Y:S01]  /*08a0*/  SHF.R.U32.HI R9, RZ, 0x5, R0 ;  /* 0x00000005ff097819 */ /* 0x000fe20000011600 */
[----:B------:R-:W-:Y:S01]  /*08b0*/  UMOV UR4, 0x400 ;  /* 0x0000040000047882 */ /* 0x000fe20000000000 */
[----:B------:R-:W-:Y:S01]  /*08c0*/  LOP3.LUT P0, RZ, R0, 0x10, RZ, 0xc0, !PT ;  /* 0x0000001000ff7812 */ /* 0x000fe2000780c0ff */
[----:B------:R-:W3:Y:S01]  /*08d0*/  SHFL.BFLY PT, R6, R21, 0x10, 0x1f ;  /* 0x0e001f0015067f89 */ /* 0x000ee200000e0000 */
[----:B------:R-:W-:Y:S02]  /*08e0*/  SHF.L.U32 R4, R2, 0x2, RZ ;  /* 0x0000000202047819 */ /* 0x000fe400000006ff */
[----:B------:R-:W-:Y:S01]  /*08f0*/  SGXT.U32 R9, R9, 0x2 ;  /* 0x000000020909781a */ /* 0x000fe20000000000 */
[----:B------:R-:W4:Y:S01]  /*0900*/  SHFL.BFLY PT, R7, R22, 0x10, 0x1f ;  /* 0x0e001f0016077f89 */ /* 0x000f2200000e0000 */
[----:B------:R-:W-:-:S02]  /*0910*/  ISETP.GE.AND P1, PT, R0, 0x100, PT ;  /* 0x000001000000780c */ /* 0x000fc40003f26270 */
[----:B------:R-:W-:Y:S01]  /*0920*/  LOP3.LUT R9, R4, R9, RZ, 0xfc, !PT ;  /* 0x0000000904097212 */ /* 0x000fe200078efcff */
[----:B------:R-:W5:Y:S01]  /*0930*/  SHFL.BFLY PT, R8, R23, 0x10, 0x1f ;  /* 0x0e001f0017087f89 */ /* 0x000f6200000e0000 */
[----:B-1----:R-:W-:Y:S01]  /*0940*/  UPRMT UR4, UR5, 0x654, UR4 ;  /* 0x0000065405047896 */ /* 0x002fe20008000004 */
[----:B--2---:R-:W-:Y:S01]  /*0950*/  FADD R20, R5, R20 ;  /* 0x0000001405147221 */ /* 0x004fe20000000000 */
[----:B---3--:R-:W-:-:S04]  /*0960*/  FADD R12, R6, R21 ;  /* 0x00000015060c7221 */ /* 0x008fc80000000000 */
[----:B------:R-:W-:Y:S02]  /*0970*/  LEA R9, R9, UR4, 0x2 ;  /* 0x0000000409097c11 */ /* 0x000fe4000f8e10ff */
[----:B------:R-:W-:Y:S01]  /*0980*/  LEA R2, R2, UR4, 0x4 ;  /* 0x0000000402027c11 */ /* 0x000fe2000f8e20ff */
[----:B----4-:R-:W-:Y:S02]  /*0990*/  FADD R22, R7, R22 ;  /* 0x0000001607167221 */ /* 0x010fe40000000000 */
[----:B------:R-:W-:Y:S01]  /*09a0*/  @!P0 STS [R9], R20 ;  /* 0x0000001409008388 */ /* 0x000fe20000000800 */
[----:B-----5:R-:W-:-:S03]  /*09b0*/  FADD R14, R8, R23 ;  /* 0x00000017080e7221 */ /* 0x020fc60000000000 */
[----:B------:R-:W-:Y:S04]  /*09c0*/  @!P0 STS [R9+0x10], R12 ;  /* 0x0000100c09008388 */ /* 0x000fe80000000800 */
[----:B------:R-:W-:Y:S04]  /*09d0*/  @!P0 STS [R9+0x20], R22 ;  /* 0x0000201609008388 */ /* 0x000fe80000000800 */
[----:B------:R-:W-:Y:S01]  /*09e0*/  @!P0 STS [R9+0x30], R14 ;  /* 0x0000300e09008388 */ /* 0x000fe20000000800 */
[----:B------:R-:W-:Y:S01]  /*09f0*/  BAR.SYNC.DEFER_BLOCKING 0x0 ;  /* 0x0000000000007b1d */ /* 0x000fe20000010000 */
[----:B------:R-:W-:-:S04]  /*0a00*/  LOP3.LUT P0, RZ, R0, 0x3, RZ, 0xc0, !PT ;  /* 0x0000000300ff7812 */ /* 0x000fc8000780c0ff */
[----:B------:R-:W-:Y:S01]  /*0a10*/  ISETP.LT.AND P0, PT, R0, 0x100, !P0 ;  /* 0x000001000000780c */ /* 0x000fe20004701270 */
[----:B------:R-:W1:Y:S04]  /*0a20*/  @!P1 LDS R10, [R3+UR4] ;  /* 0x00000004030a9984 */ /* 0x000e680008000800 */
[----:B------:R-:W2:Y:S04]  /*0a30*/  @!P1 LDS R11, [R3+UR4+0x200] ;  /* 0x00020004030b9984 */ /* 0x000ea80008000800 */
[----:B-1----:R-:W1:Y:S04]  /*0a40*/  SHFL.BFLY PT, R5, R10, 0x2, 0x1f ;  /* 0x0c401f000a057f89 */ /* 0x002e6800000e0000 */
[----:B--2---:R-:W2:Y:S01]  /*0a50*/  SHFL.BFLY PT, R6, R11, 0x2, 0x1f ;  /* 0x0c401f000b067f89 */ /* 0x004ea200000e0000 */
[----:B-1----:R-:W-:Y:S01]  /*0a60*/  FADD R5, R10, R5 ;  /* 0x000000050a057221 */ /* 0x002fe20000000000 */
[----:B--2---:R-:W-:-:S04]  /*0a70*/  FADD R7, R11, R6 ;  /* 0x000000060b077221 */ /* 0x004fc80000000000 */
[----:B------:R-:W1:Y:S04]  /*0a80*/  SHFL.BFLY PT, R6, R5, 0x1, 0x1f ;  /* 0x0c201f0005067f89 */ /* 0x000e6800000e0000 */
[----:B------:R-:W2:Y:S01]  /*0a90*/  SHFL.BFLY PT, R8, R7, 0x1, 0x1f ;  /* 0x0c201f0007087f89 */ /* 0x000ea200000e0000 */
[----:B-1----:R-:W-:Y:S01]  /*0aa0*/  FADD R6, R5, R6 ;  /* 0x0000000605067221 */ /* 0x002fe20000000000 */
[----:B------:R-:W-:Y:S01]  /*0ab0*/  LOP3.LUT R5, R24, 0x3f, R0, 0xf8, !PT ;  /* 0x0000003f18057812 */ /* 0x000fe200078ef800 */
[----:B--2---:R-:W-:-:S03]  /*0ac0*/  FADD R12, R7, R8 ;  /* 0x00000008070c7221 */ /* 0x004fc60000000000 */
[----:B------:R-:W-:Y:S04]  /*0ad0*/  @P0 STS [R3+UR4], R6 ;  /* 0x0000000603000988 */ /* 0x000fe80008000804 */
[----:B------:R-:W-:Y:S01]  /*0ae0*/  @P0 STS [R3+UR4+0x200], R12 ;  /* 0x0002000c03000988 */ /* 0x000fe20008000804 */
[----:B------:R-:W-:Y:S01]  /*0af0*/  BAR.SYNC.DEFER_BLOCKING 0x0 ;  /* 0x0000000000007b1d */ /* 0x000fe20000010000 */
[C---:B------:R-:W-:Y:S02]  /*0b00*/  LOP3.LUT P0, RZ, R0.reuse, 0x40, RZ, 0xc0, !PT ;  /* 0x0000004000ff7812 */ /* 0x040fe4000780c0ff */
[----:B------:R-:W-:Y:S02]  /*0b10*/  LOP3.LUT R0, R0, 0x3f, RZ, 0xc0, !PT ;  /* 0x0000003f00007812 */ /* 0x000fe400078ec0ff */
[----:B------:R-:W-:-:S02]  /*0b20*/  ISETP.LT.AND P0, PT, R5, 0x200, !P0 ;  /* 0x000002000500780c */ /* 0x000fc40004701270 */
[----:B------:R-:W-:Y:S01]  /*0b30*/  LEA R0, R0, UR4, 0x2 ;  /* 0x0000000400007c11 */ /* 0x000fe2000f8e10ff */
[----:B------:R-:W-:Y:S04]  /*0b40*/  LDS R8, [R2] ;  /* 0x0000000002087984 */ /* 0x000fe80000000800 */
[----:B------:R-:W-:Y:S04]  /*0b50*/  LDS R9, [R2+0x10] ;  /* 0x0000100002097984 */ /* 0x000fe80000000800 */
[----:B------:R-:W-:Y:S04]  /*0b60*/  LDS R10, [R2+0x20] ;  /* 0x00002000020a7984 */ /* 0x000fe80000000800 */
[----:B------:R-:W1:Y:S01]  /*0b70*/  LDS R11, [R2+0x30] ;  /* 0x00003000020b7984 */ /* 0x000e620000000800 */
[----:B------:R-:W-:Y:S06]  /*0b80*/  BAR.SYNC.DEFER_BLOCKING 0x0 ;  /* 0x0000000000007b1d */ /* 0x000fec0000010000 */
[----:B-1----:R1:W-:Y:S02]  /*0b90*/  STS.128 [R4+UR4], R8 ;  /* 0x0000000804007988 */ /* 0x0023e40008000c04 */
[----:B------:R-:W-:Y:S06]  /*0ba0*/  BAR.SYNC.DEFER_BLOCKING 0x0 ;  /* 0x0000000000007b1d */ /* 0x000fec0000010000 */
[----:B-1----:R-:W-:Y:S05]  /*0bb0*/  @!P0 EXIT ;  /* 0x000000000000894d */ /* 0x002fea0003800000 */
[----:B------:R-:W0:Y:S01]  /*0bc0*/  LDS R7, [R0] ;  /* 0x0000000000077984 */ /* 0x000e220000000800 */
[----:B------:R-:W1:Y:S02]  /*0bd0*/  LDC.64 R2, c[0x0][0x218] ;  /* 0x00008600ff027b82 */ /* 0x000e640000000a00 */
[----:B-1----:R-:W-:-:S05]  /*0be0*/  IMAD.WIDE R2, R5, 0x4, R2 ;  /* 0x0000000405027825 */ /* 0x002fca00078e0202 */
[----:B0-----:R-:W-:Y:S01]  /*0bf0*/  STG.E desc[UR6][R2.64], R7 ;  /* 0x0000000702007986 */ /* 0x001fe2000c101906 */
[----:B------:R-:W-:Y:S05]  /*0c00*/  EXIT ;  /* 0x000000000000794d */ /* 0x000fea0003800000 */
.L_x_3:
[----:B------:R-:W-:-:S00]  /*0c10*/  BRA `(.L_x_3) ;  /* 0xfffffffc00fc7947 */ /* 0x000fc0000383ffff */
[----:B------:R-:W-:-:S00]  /*0c20*/  NOP ;  /* 0x0000000000007918 */ /* 0x000fc00000000000 */
        /* <DEDUP_REMOVED lines=13> */
.L_x_4:


//--------------------- .nv.shared.triton_red_fused_mean_12 --------------------------
	.section	.nv.shared.triton_red_fused_mean_12,"aw",@nobits
	.sectionflags	@""
	.align	16
	.zero		1024


//--------------------- .nv.constant0.triton_red_fused_mean_12 --------------------------
	.section	.nv.constant0.triton_red_fused_mean_12,"a",@progbits
	.sectionflags	@""
	.align	4
.nv.constant0.triton_red_fused_mean_12:
	.zero		552
